//
// Generated by NVIDIA NVVM Compiler
//
// Compiler Build ID: CL-36424714
// Cuda compilation tools, release 13.0, V13.0.88
// Based on NVVM 20.0.0
//

.version 9.0
.target sm_100
.address_size 64

	// .globl	_Z11checkLengthibPcPi

.visible .entry _Z11checkLengthibPcPi(
	.param .u32 _Z11checkLengthibPcPi_param_0,
	.param .u8 _Z11checkLengthibPcPi_param_1,
	.param .u64 .ptr .align 1 _Z11checkLengthibPcPi_param_2,
	.param .u64 .ptr .align 1 _Z11checkLengthibPcPi_param_3
)
{
	.reg .pred 	%p<8>;
	.reg .b16 	%rs<3>;
	.reg .b32 	%r<30>;
	.reg .b64 	%rd<11>;

	ld.param.u32 	%r13, [_Z11checkLengthibPcPi_param_0];
	ld.param.u64 	%rd2, [_Z11checkLengthibPcPi_param_2];
	ld.param.u64 	%rd3, [_Z11checkLengthibPcPi_param_3];
	mov.u32 	%r14, %ntid.x;
	mov.u32 	%r15, %ctaid.x;
	mov.u32 	%r16, %tid.x;
	mad.lo.s32 	%r1, %r14, %r15, %r16;
	setp.ge.s32 	%p1, %r1, %r13;
	@%p1 bra 	$L__BB0_10;
	add.s32 	%r24, %r1, 1;
	setp.ge.s32 	%p2, %r24, %r13;
	mov.b32 	%r28, 1;
	@%p2 bra 	$L__BB0_9;
	cvta.to.global.u64 	%rd1, %rd2;
	mov.b32 	%r28, 1;
$L__BB0_3:
	setp.le.s32 	%p3, %r24, %r1;
	@%p3 bra 	$L__BB0_7;
	mov.b32 	%r27, 0;
	mov.u32 	%r26, %r24;
$L__BB0_5:
	add.s32 	%r20, %r27, %r1;
	cvt.s64.s32 	%rd4, %r20;
	add.s64 	%rd5, %rd1, %rd4;
	ld.global.u8 	%rs1, [%rd5];
	cvt.s64.s32 	%rd6, %r26;
	add.s64 	%rd7, %rd1, %rd6;
	ld.global.u8 	%rs2, [%rd7];
	setp.ne.s16 	%p4, %rs1, %rs2;
	@%p4 bra 	$L__BB0_8;
	add.s32 	%r27, %r27, 1;
	add.s32 	%r21, %r27, %r1;
	sub.s32 	%r26, %r24, %r27;
	setp.lt.s32 	%p5, %r21, %r26;
	@%p5 bra 	$L__BB0_5;
$L__BB0_7:
	sub.s32 	%r22, %r24, %r1;
	setp.gt.s32 	%p6, %r28, %r22;
	add.s32 	%r23, %r22, 1;
	selp.b32 	%r28, %r28, %r23, %p6;
$L__BB0_8:
	add.s32 	%r24, %r24, 1;
	setp.lt.s32 	%p7, %r24, %r13;
	@%p7 bra 	$L__BB0_3;
$L__BB0_9:
	cvta.to.global.u64 	%rd8, %rd3;
	mul.wide.s32 	%rd9, %r1, 4;
	add.s64 	%rd10, %rd8, %rd9;
	st.global.u32 	[%rd10], %r28;
$L__BB0_10:
	ret;

}


// ===== COMPILED SASS (sm_100) =====

	.target	sm_100

	.elftype	@"ET_EXEC"


//--------------------- .note.nv.tkinfo           --------------------------
	.section	.note.nv.tkinfo,"",@"SHT_NOTE"
	.sectionflags	@"SHF_NOTE_NV_TKINFO"
	.tkinfo
        /*0018*/ 	.word	0x00000002
        /*0030*/ 	.string	""
        /*0030*/ 	.string	"ptxas"
        /*0030*/ 	.string	"Cuda compilation tools, release 13.0, V13.0.88"
        /*0030*/ 	.string	"Build cuda_13.0.r13.0/compiler.36424714_0"
        /*0030*/ 	.string	"-arch sm_100 -m 64 "



//--------------------- .note.nv.cuinfo           --------------------------
	.section	.note.nv.cuinfo,"",@"SHT_NOTE"
	.sectionflags	@"SHF_NOTE_NV_CUINFO"
        /*0018*/ 	.short	0x0002
        /*001a*/ 	.short	0x0064
        /*001c*/ 	.short	0x0082
	.zero		2


//--------------------- .nv.info                  --------------------------
	.section	.nv.info,"",@"SHT_CUDA_INFO"
	.align	4


	//----- nvinfo : EIATTR_REGCOUNT
	.align		4
        /*0000*/ 	.byte	0x04, 0x2f
        /*0002*/ 	.short	(.L_1 - .L_0)
	.align		4
.L_0:
        /*0004*/ 	.word	index@(_Z11checkLengthibPcPi)
        /*0008*/ 	.word	0x0000000c


	//----- nvinfo : EIATTR_FRAME_SIZE
	.align		4
.L_1:
        /*000c*/ 	.byte	0x04, 0x11
        /*000e*/ 	.short	(.L_3 - .L_2)
	.align		4
.L_2:
        /*0010*/ 	.word	index@(_Z11checkLengthibPcPi)
        /*0014*/ 	.word	0x00000000


	//----- nvinfo : EIATTR_MIN_STACK_SIZE
	.align		4
.L_3:
        /*0018*/ 	.byte	0x04, 0x12
        /*001a*/ 	.short	(.L_5 - .L_4)
	.align		4
.L_4:
        /*001c*/ 	.word	index@(_Z11checkLengthibPcPi)
        /*0020*/ 	.word	0x00000000
.L_5:


//--------------------- .nv.compat                --------------------------
	.section	.nv.compat,"",@"SHT_CUDA_COMPAT_INFO"
	.align	4
        /*0000*/ 	.byte	0x02, 0x09, 0x00, 0x00, 0x02, 0x02, 0x01, 0x00, 0x02, 0x05, 0x05, 0x00, 0x03, 0x07, 0x01, 0x01
        /*0010*/ 	.byte	0x02, 0x03, 0x00, 0x00, 0x02, 0x06, 0x01, 0x00, 0x04, 0x0b, 0x08, 0x00, 0x09, 0x00, 0x00, 0x00
        /*0020*/ 	.byte	0x00, 0x00, 0x00, 0x00


//--------------------- .nv.info._Z11checkLengthibPcPi --------------------------
	.section	.nv.info._Z11checkLengthibPcPi,"",@"SHT_CUDA_INFO"
	.sectionflags	@""
	.align	4


	//----- nvinfo : EIATTR_CUDA_API_VERSION
	.align		4
        /*0000*/ 	.byte	0x04, 0x37
        /*0002*/ 	.short	(.L_7 - .L_6)
.L_6:
        /*0004*/ 	.word	0x00000082


	//----- nvinfo : EIATTR_KPARAM_INFO
	.align		4
.L_7:
        /*0008*/ 	.byte	0x04, 0x17
        /*000a*/ 	.short	(.L_9 - .L_8)
.L_8:
        /*000c*/ 	.word	0x00000000
        /*0010*/ 	.short	0x0003
        /*0012*/ 	.short	0x0010
        /*0014*/ 	.byte	0x00, 0xf5, 0x21, 0x00


	//----- nvinfo : EIATTR_KPARAM_INFO
	.align		4
.L_9:
        /*0018*/ 	.byte	0x04, 0x17
        /*001a*/ 	.short	(.L_11 - .L_10)
.L_10:
        /*001c*/ 	.word	0x00000000
        /*0020*/ 	.short	0x0002
        /*0022*/ 	.short	0x0008
        /*0024*/ 	.byte	0x00, 0xf5, 0x21, 0x00


	//----- nvinfo : EIATTR_KPARAM_INFO
	.align		4
.L_11:
        /*0028*/ 	.byte	0x04, 0x17
        /*002a*/ 	.short	(.L_13 - .L_12)
.L_12:
        /*002c*/ 	.word	0x00000000
        /*0030*/ 	.short	0x0001
        /*0032*/ 	.short	0x0004
        /*0034*/ 	.byte	0x00, 0xf0, 0x05, 0x00


	//----- nvinfo : EIATTR_KPARAM_INFO
	.align		4
.L_13:
        /*0038*/ 	.byte	0x04, 0x17
        /*003a*/ 	.short	(.L_15 - .L_14)
.L_14:
        /*003c*/ 	.word	0x00000000
        /*0040*/ 	.short	0x0000
        /*0042*/ 	.short	0x0000
        /*0044*/ 	.byte	0x00, 0xf0, 0x11, 0x00


	//----- nvinfo : EIATTR_SPARSE_MMA_MASK
	.align		4
.L_15:
        /*0048*/ 	.byte	0x03, 0x50
        /*004a*/ 	.short	0x0000


	//----- nvinfo : EIATTR_MAXREG_COUNT
	.align		4
        /*004c*/ 	.byte	0x03, 0x1b
        /*004e*/ 	.short	0x00ff


	//----- nvinfo : EIATTR_MERCURY_ISA_VERSION
	.align		4
        /*0050*/ 	.byte	0x03, 0x5f
        /*0052*/ 	.short	0x0101


	//----- nvinfo : EIATTR_VRC_CTA_INIT_COUNT
	.align		4
        /*0054*/ 	.byte	0x02, 0x4a
	.zero		1
	.zero		1


	//----- nvinfo : EIATTR_EXIT_INSTR_OFFSETS
	.align		4
        /*0058*/ 	.byte	0x04, 0x1c
        /*005a*/ 	.short	(.L_17 - .L_16)


	//   ....[0]....
.L_16:
        /*005c*/ 	.word	0x00000070


	//   ....[1]....
        /*0060*/ 	.word	0x000002f0


	//----- nvinfo : EIATTR_CRS_STACK_SIZE
	.align		4
.L_17:
        /*0064*/ 	.byte	0x04, 0x1e
        /*0066*/ 	.short	(.L_19 - .L_18)
.L_18:
        /*0068*/ 	.word	0x00000000


	//----- nvinfo : EIATTR_CBANK_PARAM_SIZE
	.align		4
.L_19:
        /*006c*/ 	.byte	0x03, 0x19
        /*006e*/ 	.short	0x0018


	//----- nvinfo : EIATTR_PARAM_CBANK
	.align		4
        /*0070*/ 	.byte	0x04, 0x0a
        /*0072*/ 	.short	(.L_21 - .L_20)
	.align		4
.L_20:
        /*0074*/ 	.word	index@(.nv.constant0._Z11checkLengthibPcPi)
        /*0078*/ 	.short	0x0380
        /*007a*/ 	.short	0x0018


	//----- nvinfo : EIATTR_SW_WAR
	.align		4
.L_21:
        /*007c*/ 	.byte	0x04, 0x36
        /*007e*/ 	.short	(.L_23 - .L_22)
.L_22:
        /*0080*/ 	.word	0x00000008
.L_23:


//--------------------- .nv.callgraph             --------------------------
	.section	.nv.callgraph,"",@"SHT_CUDA_CALLGRAPH"
	.align	4
	.sectionentsize	8
	.align		4
        /*0000*/ 	.word	0x00000000
	.align		4
        /*0004*/ 	.word	0xffffffff
	.align		4
        /*0008*/ 	.word	0x00000000
	.align		4
        /*000c*/ 	.word	0xfffffffe
	.align		4
        /*0010*/ 	.word	0x00000000
	.align		4
        /*0014*/ 	.word	0xfffffffd
	.align		4
        /*0018*/ 	.word	0x00000000
	.align		4
        /*001c*/ 	.word	0xfffffffc


//--------------------- .text._Z11checkLengthibPcPi --------------------------
	.section	.text._Z11checkLengthibPcPi,"ax",@progbits
	.align	128
        .global         _Z11checkLengthibPcPi
        .type           _Z11checkLengthibPcPi,@function
        .size           _Z11checkLengthibPcPi,(.L_x_8 - _Z11checkLengthibPcPi)
        .other          _Z11checkLengthibPcPi,@"STO_CUDA_ENTRY STV_DEFAULT"
_Z11checkLengthibPcPi:
.text._Z11checkLengthibPcPi:
[----:B------:R-:W-:Y:S01]  /*0000*/  LDC R1, c[0x0][0x37c] ;  /* 0x0000df00ff017b82 */ /* 0x000fe20000000800 */
[----:B------:R-:W0:Y:S01]  /*0010*/  S2R R7, SR_CTAID.X ;  /* 0x0000000000077919 */ /* 0x000e220000002500 */
[----:B------:R-:W0:Y:S01]  /*0020*/  LDCU UR4, c[0x0][0x360] ;  /* 0x00006c00ff0477ac */ /* 0x000e220008000800 */
[----:B------:R-:W0:Y:S01]  /*0030*/  S2R R0, SR_TID.X ;  /* 0x0000000000007919 */ /* 0x000e220000002100 */
[----:B------:R-:W1:Y:S01]  /*0040*/  LDCU UR6, c[0x0][0x380] ;  /* 0x00007000ff0677ac */ /* 0x000e620008000800 */
[----:B0-----:R-:W-:-:S05]  /*0050*/  IMAD R7, R7, UR4, R0 ;  /* 0x0000000407077c24 */ /* 0x001fca000f8e0200 */
[----:B-1----:R-:W-:-:S13]  /*0060*/  ISETP.GE.AND P0, PT, R7, UR6, PT ;  /* 0x0000000607007c0c */ /* 0x002fda000bf06270 */
[----:B------:R-:W-:Y:S05]  /*0070*/  @P0 EXIT ;  /* 0x000000000000094d */ /* 0x000fea0003800000 */
[----:B------:R-:W-:Y:S01]  /*0080*/  VIADD R0, R7, 0x1 ;  /* 0x0000000107007836 */ /* 0x000fe20000000000 */
[----:B------:R-:W0:Y:S01]  /*0090*/  LDCU.64 UR4, c[0x0][0x358] ;  /* 0x00006b00ff0477ac */ /* 0x000e220008000a00 */
[----:B------:R-:W-:Y:S01]  /*00a0*/  BSSY.RECONVERGENT B0, `(.L_x_0) ;  /* 0x0000021000007945 */ /* 0x000fe20003800200 */
[----:B------:R-:W-:Y:S02]  /*00b0*/  IMAD.MOV.U32 R9, RZ, RZ, 0x1 ;  /* 0x00000001ff097424 */ /* 0x000fe400078e00ff */
[----:B------:R-:W-:Y:S01]  /*00c0*/  ISETP.GE.AND P0, PT, R0, UR6, PT ;  /* 0x0000000600007c0c */ /* 0x000fe2000bf06270 */
[----:B------:R-:W1:-:S12]  /*00d0*/  LDCU.64 UR8, c[0x0][0x388] ;  /* 0x00007100ff0877ac */ /* 0x000e580008000a00 */
[----:B------:R-:W-:Y:S05]  /*00e0*/  @P0 BRA `(.L_x_1) ;  /* 0x0000000000700947 */ /* 0x000fea0003800000 */
[----:B------:R-:W-:-:S07]  /*00f0*/  IMAD.MOV.U32 R9, RZ, RZ, 0x1 ;  /* 0x00000001ff097424 */ /* 0x000fce00078e00ff */
.L_x_6:
[----:B------:R-:W-:Y:S01]  /*0100*/  ISETP.GT.AND P0, PT, R0, R7, PT ;  /* 0x000000070000720c */ /* 0x000fe20003f04270 */
[----:B------:R-:W-:-:S12]  /*0110*/  BSSY.RECONVERGENT B1, `(.L_x_2) ;  /* 0x0000015000017945 */ /* 0x000fd80003800200 */
[----:B------:R-:W-:Y:S05]  /*0120*/  @!P0 BRA `(.L_x_3) ;  /* 0x0000000000408947 */ /* 0x000fea0003800000 */
[----:B------:R-:W-:Y:S01]  /*0130*/  IMAD.MOV.U32 R6, RZ, RZ, RZ ;  /* 0x000000ffff067224 */ /* 0x000fe200078e00ff */
[----:B------:R-:W-:-:S07]  /*0140*/  MOV R3, R0 ;  /* 0x0000000000037202 */ /* 0x000fce0000000f00 */
.L_x_5:
[----:B------:R-:W-:Y:S01]  /*0150*/  IMAD.IADD R8, R7, 0x1, R6 ;  /* 0x0000000107087824 */ /* 0x000fe200078e0206 */
[----:B-1----:R-:W-:-:S04]  /*0160*/  IADD3 R4, P1, PT, R3, UR8, RZ ;  /* 0x0000000803047c10 */ /* 0x002fc8000ff3e0ff */
[C---:B------:R-:W-:Y:S02]  /*0170*/  IADD3 R2, P0, PT, R8.reuse, UR8, RZ ;  /* 0x0000000808027c10 */ /* 0x040fe4000ff1e0ff */
[----:B------:R-:W-:Y:S02]  /*0180*/  LEA.HI.X.SX32 R5, R3, UR9, 0x1, P1 ;  /* 0x0000000903057c11 */ /* 0x000fe400088f0eff */
[----:B------:R-:W-:-:S04]  /*0190*/  LEA.HI.X.SX32 R3, R8, UR9, 0x1, P0 ;  /* 0x0000000908037c11 */ /* 0x000fc800080f0eff */
[----:B0-----:R-:W2:Y:S04]  /*01a0*/  LDG.E.U8 R5, desc[UR4][R4.64] ;  /* 0x0000000404057981 */ /* 0x001ea8000c1e1100 */
[----:B------:R-:W2:Y:S02]  /*01b0*/  LDG.E.U8 R2, desc[UR4][R2.64] ;  /* 0x0000000402027981 */ /* 0x000ea4000c1e1100 */
[----:B--2---:R-:W-:-:S13]  /*01c0*/  ISETP.NE.AND P0, PT, R2, R5, PT ;  /* 0x000000050200720c */ /* 0x004fda0003f05270 */
[----:B------:R-:W-:Y:S05]  /*01d0*/  @P0 BRA `(.L_x_4) ;  /* 0x0000000000200947 */ /* 0x000fea0003800000 */
[----:B------:R-:W-:-:S04]  /*01e0*/  VIADD R6, R6, 0x1 ;  /* 0x0000000106067836 */ /* 0x000fc80000000000 */
[----:B------:R-:W-:Y:S01]  /*01f0*/  IMAD.IADD R3, R0, 0x1, -R6 ;  /* 0x0000000100037824 */ /* 0x000fe200078e0a06 */
[----:B------:R-:W-:-:S04]  /*0200*/  IADD3 R2, PT, PT, R7, R6, RZ ;  /* 0x0000000607027210 */ /* 0x000fc80007ffe0ff */
[----:B------:R-:W-:-:S13]  /*0210*/  ISETP.GE.AND P0, PT, R2, R3, PT ;  /* 0x000000030200720c */ /* 0x000fda0003f06270 */
[----:B------:R-:W-:Y:S05]  /*0220*/  @!P0 BRA `(.L_x_5) ;  /* 0xfffffffc00c88947 */ /* 0x000fea000383ffff */
.L_x_3:
[----:B------:R-:W-:-:S05]  /*0230*/  IMAD.IADD R2, R0, 0x1, -R7 ;  /* 0x0000000100027824 */ /* 0x000fca00078e0a07 */
[----:B------:R-:W-:-:S13]  /*0240*/  ISETP.GT.AND P0, PT, R9, R2, PT ;  /* 0x000000020900720c */ /* 0x000fda0003f04270 */
[----:B------:R-:W-:-:S07]  /*0250*/  @!P0 IADD3 R9, PT, PT, R2, 0x1, RZ ;  /* 0x0000000102098810 */ /* 0x000fce0007ffe0ff */
.L_x_4:
[----:B01----:R-:W-:Y:S05]  /*0260*/  BSYNC.RECONVERGENT B1 ;  /* 0x0000000000017941 */ /* 0x003fea0003800200 */
.L_x_2:
[----:B------:R-:W0:Y:S01]  /*0270*/  LDCU UR6, c[0x0][0x380] ;  /* 0x00007000ff0677ac */ /* 0x000e220008000800 */
[----:B------:R-:W-:-:S05]  /*0280*/  VIADD R0, R0, 0x1 ;  /* 0x0000000100007836 */ /* 0x000fca0000000000 */
[----:B0-----:R-:W-:-:S13]  /*0290*/  ISETP.GE.AND P0, PT, R0, UR6, PT ;  /* 0x0000000600007c0c */ /* 0x001fda000bf06270 */
[----:B------:R-:W-:Y:S05]  /*02a0*/  @!P0 BRA `(.L_x_6) ;  /* 0xfffffffc00948947 */ /* 0x000fea000383ffff */
.L_x_1:
[----:B01----:R-:W-:Y:S05]  /*02b0*/  BSYNC.RECONVERGENT B0 ;  /* 0x0000000000007941 */ /* 0x003fea0003800200 */
.L_x_0:
[----:B------:R-:W0:Y:S02]  /*02c0*/  LDC.64 R2, c[0x0][0x390] ;  /* 0x0000e400ff027b82 */ /* 0x000e240000000a00 */
[----:B0-----:R-:W-:-:S05]  /*02d0*/  IMAD.WIDE R2, R7, 0x4, R2 ;  /* 0x0000000407027825 */ /* 0x001fca00078e0202 */
[----:B------:R-:W-:Y:S01]  /*02e0*/  STG.E desc[UR4][R2.64], R9 ;  /* 0x0000000902007986 */ /* 0x000fe2000c101904 */
[----:B------:R-:W-:Y:S05]  /*02f0*/  EXIT ;  /* 0x000000000000794d */ /* 0x000fea0003800000 */
.L_x_7:
[----:B------:R-:W-:-:S00]  /*0300*/  BRA `(.L_x_7) ;  /* 0xfffffffc00fc7947 */ /* 0x000fc0000383ffff */
[----:B------:R-:W-:-:S00]  /*0310*/  NOP ;  /* 0x0000000000007918 */ /* 0x000fc00000000000 */
        /* <DEDUP_REMOVED lines=14> */
.L_x_8:


//--------------------- .nv.shared.reserved.0     --------------------------
	.section	.nv.shared.reserved.0,"aw",@nobits
	.weak		__nv_reservedSMEM_offset_0_alias
	.size		__nv_reservedSMEM_offset_0_alias, 0, 64
	.other		__nv_reservedSMEM_offset_0_alias,@"STO_CUDA_RESERVED_SHARED STV_DEFAULT"
__nv_reservedSMEM_offset_0_alias:
	.zero		0
	.zero		64


//--------------------- .nv.constant0._Z11checkLengthibPcPi --------------------------
	.section	.nv.constant0._Z11checkLengthibPcPi,"a",@progbits
	.sectionflags	@""
	.align	4
.nv.constant0._Z11checkLengthibPcPi:
	.zero		920


//--------------------- SYMBOLS --------------------------

	.type		.nv.reservedSmem.offset0,@object
	.size		.nv.reservedSmem.offset0,0x4
